//
// Generated by NVIDIA NVVM Compiler
//
// Compiler Build ID: CL-36424714
// Cuda compilation tools, release 13.0, V13.0.88
// Based on NVVM 20.0.0
//

.version 9.0
.target sm_100
.address_size 64

	// .globl	_Z14mat_vector_mulPiS_S_

.visible .entry _Z14mat_vector_mulPiS_S_(
	.param .u64 .ptr .align 1 _Z14mat_vector_mulPiS_S__param_0,
	.param .u64 .ptr .align 1 _Z14mat_vector_mulPiS_S__param_1,
	.param .u64 .ptr .align 1 _Z14mat_vector_mulPiS_S__param_2
)
{
	.reg .b32 	%r<9>;
	.reg .b64 	%rd<12>;

	ld.param.u64 	%rd1, [_Z14mat_vector_mulPiS_S__param_0];
	ld.param.u64 	%rd2, [_Z14mat_vector_mulPiS_S__param_1];
	ld.param.u64 	%rd3, [_Z14mat_vector_mulPiS_S__param_2];
	cvta.to.global.u64 	%rd4, %rd3;
	cvta.to.global.u64 	%rd5, %rd2;
	cvta.to.global.u64 	%rd6, %rd1;
	mov.u32 	%r1, %ctaid.x;
	mov.u32 	%r2, %ntid.x;
	mov.u32 	%r3, %tid.x;
	mad.lo.s32 	%r4, %r1, %r2, %r3;
	mul.wide.s32 	%rd7, %r4, 4;
	add.s64 	%rd8, %rd6, %rd7;
	ld.global.u32 	%r5, [%rd8];
	mul.wide.u32 	%rd9, %r1, 4;
	add.s64 	%rd10, %rd5, %rd9;
	ld.global.u32 	%r6, [%rd10];
	add.s64 	%rd11, %rd4, %rd9;
	ld.global.u32 	%r7, [%rd11];
	mad.lo.s32 	%r8, %r6, %r5, %r7;
	st.global.u32 	[%rd11], %r8;
	ret;

}


// ===== COMPILED SASS (sm_100) =====

	.target	sm_100

	.elftype	@"ET_EXEC"


//--------------------- .note.nv.tkinfo           --------------------------
	.section	.note.nv.tkinfo,"",@"SHT_NOTE"
	.sectionflags	@"SHF_NOTE_NV_TKINFO"
	.tkinfo
        /*0018*/ 	.word	0x00000002
        /*0030*/ 	.string	""
        /*0030*/ 	.string	"ptxas"
        /*0030*/ 	.string	"Cuda compilation tools, release 13.0, V13.0.88"
        /*0030*/ 	.string	"Build cuda_13.0.r13.0/compiler.36424714_0"
        /*0030*/ 	.string	"-arch sm_100 -m 64 "



//--------------------- .note.nv.cuinfo           --------------------------
	.section	.note.nv.cuinfo,"",@"SHT_NOTE"
	.sectionflags	@"SHF_NOTE_NV_CUINFO"
        /*0018*/ 	.short	0x0002
        /*001a*/ 	.short	0x0064
        /*001c*/ 	.short	0x0082
	.zero		2


//--------------------- .nv.info                  --------------------------
	.section	.nv.info,"",@"SHT_CUDA_INFO"
	.align	4


	//----- nvinfo : EIATTR_REGCOUNT
	.align		4
        /*0000*/ 	.byte	0x04, 0x2f
        /*0002*/ 	.short	(.L_1 - .L_0)
	.align		4
.L_0:
        /*0004*/ 	.word	index@(_Z14mat_vector_mulPiS_S_)
        /*0008*/ 	.word	0x0000000e


	//----- nvinfo : EIATTR_FRAME_SIZE
	.align		4
.L_1:
        /*000c*/ 	.byte	0x04, 0x11
        /*000e*/ 	.short	(.L_3 - .L_2)
	.align		4
.L_2:
        /*0010*/ 	.word	index@(_Z14mat_vector_mulPiS_S_)
        /*0014*/ 	.word	0x00000000


	//----- nvinfo : EIATTR_MIN_STACK_SIZE
	.align		4
.L_3:
        /*0018*/ 	.byte	0x04, 0x12
        /*001a*/ 	.short	(.L_5 - .L_4)
	.align		4
.L_4:
        /*001c*/ 	.word	index@(_Z14mat_vector_mulPiS_S_)
        /*0020*/ 	.word	0x00000000
.L_5:


//--------------------- .nv.compat                --------------------------
	.section	.nv.compat,"",@"SHT_CUDA_COMPAT_INFO"
	.align	4
        /*0000*/ 	.byte	0x02, 0x09, 0x00, 0x00, 0x02, 0x02, 0x01, 0x00, 0x02, 0x05, 0x05, 0x00, 0x03, 0x07, 0x01, 0x01
        /*0010*/ 	.byte	0x02, 0x03, 0x00, 0x00, 0x02, 0x06, 0x01, 0x00, 0x04, 0x0b, 0x08, 0x00, 0x09, 0x00, 0x00, 0x00
        /*0020*/ 	.byte	0x00, 0x00, 0x00, 0x00


//--------------------- .nv.info._Z14mat_vector_mulPiS_S_ --------------------------
	.section	.nv.info._Z14mat_vector_mulPiS_S_,"",@"SHT_CUDA_INFO"
	.sectionflags	@""
	.align	4


	//----- nvinfo : EIATTR_CUDA_API_VERSION
	.align		4
        /*0000*/ 	.byte	0x04, 0x37
        /*0002*/ 	.short	(.L_7 - .L_6)
.L_6:
        /*0004*/ 	.word	0x00000082


	//----- nvinfo : EIATTR_KPARAM_INFO
	.align		4
.L_7:
        /*0008*/ 	.byte	0x04, 0x17
        /*000a*/ 	.short	(.L_9 - .L_8)
.L_8:
        /*000c*/ 	.word	0x00000000
        /*0010*/ 	.short	0x0002
        /*0012*/ 	.short	0x0010
        /*0014*/ 	.byte	0x00, 0xf5, 0x21, 0x00


	//----- nvinfo : EIATTR_KPARAM_INFO
	.align		4
.L_9:
        /*0018*/ 	.byte	0x04, 0x17
        /*001a*/ 	.short	(.L_11 - .L_10)
.L_10:
        /*001c*/ 	.word	0x00000000
        /*0020*/ 	.short	0x0001
        /*0022*/ 	.short	0x0008
        /*0024*/ 	.byte	0x00, 0xf5, 0x21, 0x00


	//----- nvinfo : EIATTR_KPARAM_INFO
	.align		4
.L_11:
        /*0028*/ 	.byte	0x04, 0x17
        /*002a*/ 	.short	(.L_13 - .L_12)
.L_12:
        /*002c*/ 	.word	0x00000000
        /*0030*/ 	.short	0x0000
        /*0032*/ 	.short	0x0000
        /*0034*/ 	.byte	0x00, 0xf5, 0x21, 0x00


	//----- nvinfo : EIATTR_SPARSE_MMA_MASK
	.align		4
.L_13:
        /*0038*/ 	.byte	0x03, 0x50
        /*003a*/ 	.short	0x0000


	//----- nvinfo : EIATTR_MAXREG_COUNT
	.align		4
        /*003c*/ 	.byte	0x03, 0x1b
        /*003e*/ 	.short	0x00ff


	//----- nvinfo : EIATTR_MERCURY_ISA_VERSION
	.align		4
        /*0040*/ 	.byte	0x03, 0x5f
        /*0042*/ 	.short	0x0101


	//----- nvinfo : EIATTR_VRC_CTA_INIT_COUNT
	.align		4
        /*0044*/ 	.byte	0x02, 0x4a
	.zero		1
	.zero		1


	//----- nvinfo : EIATTR_EXIT_INSTR_OFFSETS
	.align		4
        /*0048*/ 	.byte	0x04, 0x1c
        /*004a*/ 	.short	(.L_15 - .L_14)


	//   ....[0]....
.L_14:
        /*004c*/ 	.word	0x00000110


	//----- nvinfo : EIATTR_CBANK_PARAM_SIZE
	.align		4
.L_15:
        /*0050*/ 	.byte	0x03, 0x19
        /*0052*/ 	.short	0x0018


	//----- nvinfo : EIATTR_PARAM_CBANK
	.align		4
        /*0054*/ 	.byte	0x04, 0x0a
        /*0056*/ 	.short	(.L_17 - .L_16)
	.align		4
.L_16:
        /*0058*/ 	.word	index@(.nv.constant0._Z14mat_vector_mulPiS_S_)
        /*005c*/ 	.short	0x0380
        /*005e*/ 	.short	0x0018


	//----- nvinfo : EIATTR_SW_WAR
	.align		4
.L_17:
        /*0060*/ 	.byte	0x04, 0x36
        /*0062*/ 	.short	(.L_19 - .L_18)
.L_18:
        /*0064*/ 	.word	0x00000008
.L_19:


//--------------------- .nv.callgraph             --------------------------
	.section	.nv.callgraph,"",@"SHT_CUDA_CALLGRAPH"
	.align	4
	.sectionentsize	8
	.align		4
        /*0000*/ 	.word	0x00000000
	.align		4
        /*0004*/ 	.word	0xffffffff
	.align		4
        /*0008*/ 	.word	0x00000000
	.align		4
        /*000c*/ 	.word	0xfffffffe
	.align		4
        /*0010*/ 	.word	0x00000000
	.align		4
        /*0014*/ 	.word	0xfffffffd
	.align		4
        /*0018*/ 	.word	0x00000000
	.align		4
        /*001c*/ 	.word	0xfffffffc


//--------------------- .text._Z14mat_vector_mulPiS_S_ --------------------------
	.section	.text._Z14mat_vector_mulPiS_S_,"ax",@progbits
	.align	128
        .global         _Z14mat_vector_mulPiS_S_
        .type           _Z14mat_vector_mulPiS_S_,@function
        .size           _Z14mat_vector_mulPiS_S_,(.L_x_1 - _Z14mat_vector_mulPiS_S_)
        .other          _Z14mat_vector_mulPiS_S_,@"STO_CUDA_ENTRY STV_DEFAULT"
_Z14mat_vector_mulPiS_S_:
.text._Z14mat_vector_mulPiS_S_:
[----:B------:R-:W-:Y:S01]  /*0000*/  LDC R1, c[0x0][0x37c] ;  /* 0x0000df00ff017b82 */ /* 0x000fe20000000800 */
[----:B------:R-:W0:Y:S07]  /*0010*/  S2R R11, SR_CTAID.X ;  /* 0x00000000000b7919 */ /* 0x000e2e0000002500 */
[----:B------:R-:W0:Y:S01]  /*0020*/  LDC.64 R4, c[0x0][0x388] ;  /* 0x0000e200ff047b82 */ /* 0x000e220000000a00 */
[----:B------:R-:W1:Y:S01]  /*0030*/  LDCU UR6, c[0x0][0x360] ;  /* 0x00006c00ff0677ac */ /* 0x000e620008000800 */
[----:B------:R-:W1:Y:S01]  /*0040*/  S2R R0, SR_TID.X ;  /* 0x0000000000007919 */ /* 0x000e620000002100 */
[----:B------:R-:W2:Y:S05]  /*0050*/  LDCU.64 UR4, c[0x0][0x358] ;  /* 0x00006b00ff0477ac */ /* 0x000eaa0008000a00 */
[----:B------:R-:W3:Y:S08]  /*0060*/  LDC.64 R2, c[0x0][0x380] ;  /* 0x0000e000ff027b82 */ /* 0x000ef00000000a00 */
[----:B------:R-:W4:Y:S01]  /*0070*/  LDC.64 R6, c[0x0][0x390] ;  /* 0x0000e400ff067b82 */ /* 0x000f220000000a00 */
[----:B0-----:R-:W-:-:S04]  /*0080*/  IMAD.WIDE.U32 R4, R11, 0x4, R4 ;  /* 0x000000040b047825 */ /* 0x001fc800078e0004 */
[----:B-1----:R-:W-:Y:S02]  /*0090*/  IMAD R9, R11, UR6, R0 ;  /* 0x000000060b097c24 */ /* 0x002fe4000f8e0200 */
[----:B--2---:R-:W2:Y:S02]  /*00a0*/  LDG.E R5, desc[UR4][R4.64] ;  /* 0x0000000404057981 */ /* 0x004ea4000c1e1900 */
[----:B---3--:R-:W-:-:S04]  /*00b0*/  IMAD.WIDE R2, R9, 0x4, R2 ;  /* 0x0000000409027825 */ /* 0x008fc800078e0202 */
[----:B----4-:R-:W-:Y:S02]  /*00c0*/  IMAD.WIDE.U32 R6, R11, 0x4, R6 ;  /* 0x000000040b067825 */ /* 0x010fe400078e0006 */
[----:B------:R-:W2:Y:S04]  /*00d0*/  LDG.E R2, desc[UR4][R2.64] ;  /* 0x0000000402027981 */ /* 0x000ea8000c1e1900 */
[----:B------:R-:W2:Y:S02]  /*00e0*/  LDG.E R0, desc[UR4][R6.64] ;  /* 0x0000000406007981 */ /* 0x000ea4000c1e1900 */
[----:B--2---:R-:W-:-:S05]  /*00f0*/  IMAD R9, R2, R5, R0 ;  /* 0x0000000502097224 */ /* 0x004fca00078e0200 */
[----:B------:R-:W-:Y:S01]  /*0100*/  STG.E desc[UR4][R6.64], R9 ;  /* 0x0000000906007986 */ /* 0x000fe2000c101904 */
[----:B------:R-:W-:Y:S05]  /*0110*/  EXIT ;  /* 0x000000000000794d */ /* 0x000fea0003800000 */
.L_x_0:
[----:B------:R-:W-:-:S00]  /*0120*/  BRA `(.L_x_0) ;  /* 0xfffffffc00fc7947 */ /* 0x000fc0000383ffff */
[----:B------:R-:W-:-:S00]  /*0130*/  NOP ;  /* 0x0000000000007918 */ /* 0x000fc00000000000 */
        /* <DEDUP_REMOVED lines=12> */
.L_x_1:


//--------------------- .nv.shared.reserved.0     --------------------------
	.section	.nv.shared.reserved.0,"aw",@nobits
	.weak		__nv_reservedSMEM_offset_0_alias
	.size		__nv_reservedSMEM_offset_0_alias, 0, 64
	.other		__nv_reservedSMEM_offset_0_alias,@"STO_CUDA_RESERVED_SHARED STV_DEFAULT"
__nv_reservedSMEM_offset_0_alias:
	.zero		0
	.zero		64


//--------------------- .nv.constant0._Z14mat_vector_mulPiS_S_ --------------------------
	.section	.nv.constant0._Z14mat_vector_mulPiS_S_,"a",@progbits
	.sectionflags	@""
	.align	4
.nv.constant0._Z14mat_vector_mulPiS_S_:
	.zero		920


//--------------------- SYMBOLS --------------------------

	.type		.nv.reservedSmem.offset0,@object
	.size		.nv.reservedSmem.offset0,0x4
